//
// Generated by NVIDIA NVVM Compiler
//
// Compiler Build ID: CL-36424714
// Cuda compilation tools, release 13.0, V13.0.88
// Based on NVVM 20.0.0
//

.version 9.0
.target sm_100
.address_size 64

	// .globl	_Z10DotProductPfS_S_i
// _ZZ10DotProductPfS_S_iE5dummy has been demoted

.visible .entry _Z10DotProductPfS_S_i(
	.param .u64 .ptr .align 1 _Z10DotProductPfS_S_i_param_0,
	.param .u64 .ptr .align 1 _Z10DotProductPfS_S_i_param_1,
	.param .u64 .ptr .align 1 _Z10DotProductPfS_S_i_param_2,
	.param .u32 _Z10DotProductPfS_S_i_param_3
)
{
	.reg .pred 	%p<12>;
	.reg .b32 	%r<25>;
	.reg .b32 	%f<17>;
	.reg .b64 	%rd<12>;
	// demoted variable
	.shared .align 4 .b8 _ZZ10DotProductPfS_S_iE5dummy[4096];
	ld.param.u64 	%rd3, [_Z10DotProductPfS_S_i_param_0];
	ld.param.u64 	%rd4, [_Z10DotProductPfS_S_i_param_1];
	ld.param.u64 	%rd5, [_Z10DotProductPfS_S_i_param_2];
	ld.param.u32 	%r11, [_Z10DotProductPfS_S_i_param_3];
	mov.u32 	%r1, %tid.x;
	mov.u32 	%r24, %ntid.x;
	mov.u32 	%r3, %ctaid.x;
	mad.lo.s32 	%r4, %r24, %r3, %r1;
	setp.ge.s32 	%p1, %r4, %r11;
	mov.f32 	%f16, 0f00000000;
	@%p1 bra 	$L__BB0_3;
	mov.u32 	%r12, %nctaid.x;
	mul.lo.s32 	%r5, %r24, %r12;
	cvta.to.global.u64 	%rd1, %rd3;
	cvta.to.global.u64 	%rd2, %rd4;
	mov.f32 	%f16, 0f00000000;
	mov.u32 	%r23, %r4;
$L__BB0_2:
	mul.wide.s32 	%rd6, %r23, 4;
	add.s64 	%rd7, %rd1, %rd6;
	ld.global.f32 	%f6, [%rd7];
	add.s64 	%rd8, %rd2, %rd6;
	ld.global.f32 	%f7, [%rd8];
	fma.rn.f32 	%f16, %f6, %f7, %f16;
	add.s32 	%r23, %r23, %r5;
	setp.lt.s32 	%p2, %r23, %r11;
	@%p2 bra 	$L__BB0_2;
$L__BB0_3:
	shl.b32 	%r13, %r1, 2;
	mov.u32 	%r14, _ZZ10DotProductPfS_S_iE5dummy;
	add.s32 	%r8, %r14, %r13;
	st.shared.f32 	[%r8], %f16;
$L__BB0_4:
	mov.u32 	%r9, %r24;
	shr.u32 	%r24, %r9, 1;
	bar.sync 	0;
	setp.ge.u32 	%p3, %r1, %r24;
	add.s32 	%r15, %r24, %r4;
	setp.ge.s32 	%p4, %r15, %r11;
	or.pred  	%p5, %p3, %p4;
	@%p5 bra 	$L__BB0_7;
	setp.ne.s32 	%p6, %r1, 0;
	shl.b32 	%r16, %r24, 2;
	add.s32 	%r17, %r8, %r16;
	ld.shared.f32 	%f8, [%r17];
	ld.shared.f32 	%f9, [%r8];
	add.f32 	%f10, %f8, %f9;
	st.shared.f32 	[%r8], %f10;
	and.b32  	%r18, %r9, 1;
	setp.eq.b32 	%p7, %r18, 1;
	not.pred 	%p8, %p7;
	or.pred  	%p9, %p6, %p8;
	@%p9 bra 	$L__BB0_7;
	shl.b32 	%r19, %r9, 2;
	and.b32  	%r20, %r19, 8184;
	add.s32 	%r22, %r14, %r20;
	ld.shared.f32 	%f11, [%r22];
	ld.shared.f32 	%f12, [_ZZ10DotProductPfS_S_iE5dummy];
	add.f32 	%f13, %f11, %f12;
	st.shared.f32 	[_ZZ10DotProductPfS_S_iE5dummy], %f13;
$L__BB0_7:
	setp.gt.u32 	%p10, %r9, 1;
	@%p10 bra 	$L__BB0_4;
	setp.ne.s32 	%p11, %r1, 0;
	@%p11 bra 	$L__BB0_10;
	ld.shared.f32 	%f14, [_ZZ10DotProductPfS_S_iE5dummy];
	cvta.to.global.u64 	%rd9, %rd5;
	mul.wide.u32 	%rd10, %r3, 4;
	add.s64 	%rd11, %rd9, %rd10;
	st.global.f32 	[%rd11], %f14;
$L__BB0_10:
	ret;

}


// ===== COMPILED SASS (sm_100) =====

	.target	sm_100

	.elftype	@"ET_EXEC"


//--------------------- .note.nv.tkinfo           --------------------------
	.section	.note.nv.tkinfo,"",@"SHT_NOTE"
	.sectionflags	@"SHF_NOTE_NV_TKINFO"
	.tkinfo
        /*0018*/ 	.word	0x00000002
        /*0030*/ 	.string	""
        /*0030*/ 	.string	"ptxas"
        /*0030*/ 	.string	"Cuda compilation tools, release 13.0, V13.0.88"
        /*0030*/ 	.string	"Build cuda_13.0.r13.0/compiler.36424714_0"
        /*0030*/ 	.string	"-arch sm_100 -m 64 "



//--------------------- .note.nv.cuinfo           --------------------------
	.section	.note.nv.cuinfo,"",@"SHT_NOTE"
	.sectionflags	@"SHF_NOTE_NV_CUINFO"
        /*0018*/ 	.short	0x0002
        /*001a*/ 	.short	0x0064
        /*001c*/ 	.short	0x0082
	.zero		2


//--------------------- .nv.info                  --------------------------
	.section	.nv.info,"",@"SHT_CUDA_INFO"
	.align	4


	//----- nvinfo : EIATTR_REGCOUNT
	.align		4
        /*0000*/ 	.byte	0x04, 0x2f
        /*0002*/ 	.short	(.L_1 - .L_0)
	.align		4
.L_0:
        /*0004*/ 	.word	index@(_Z10DotProductPfS_S_i)
        /*0008*/ 	.word	0x00000012


	//----- nvinfo : EIATTR_FRAME_SIZE
	.align		4
.L_1:
        /*000c*/ 	.byte	0x04, 0x11
        /*000e*/ 	.short	(.L_3 - .L_2)
	.align		4
.L_2:
        /*0010*/ 	.word	index@(_Z10DotProductPfS_S_i)
        /*0014*/ 	.word	0x00000000


	//----- nvinfo : EIATTR_MIN_STACK_SIZE
	.align		4
.L_3:
        /*0018*/ 	.byte	0x04, 0x12
        /*001a*/ 	.short	(.L_5 - .L_4)
	.align		4
.L_4:
        /*001c*/ 	.word	index@(_Z10DotProductPfS_S_i)
        /*0020*/ 	.word	0x00000000
.L_5:


//--------------------- .nv.compat                --------------------------
	.section	.nv.compat,"",@"SHT_CUDA_COMPAT_INFO"
	.align	4
        /*0000*/ 	.byte	0x02, 0x09, 0x00, 0x00, 0x02, 0x02, 0x01, 0x00, 0x02, 0x05, 0x05, 0x00, 0x03, 0x07, 0x01, 0x01
        /*0010*/ 	.byte	0x02, 0x03, 0x00, 0x00, 0x02, 0x06, 0x01, 0x00, 0x04, 0x0b, 0x08, 0x00, 0x09, 0x00, 0x00, 0x00
        /*0020*/ 	.byte	0x00, 0x00, 0x00, 0x00


//--------------------- .nv.info._Z10DotProductPfS_S_i --------------------------
	.section	.nv.info._Z10DotProductPfS_S_i,"",@"SHT_CUDA_INFO"
	.sectionflags	@""
	.align	4


	//----- nvinfo : EIATTR_CUDA_API_VERSION
	.align		4
        /*0000*/ 	.byte	0x04, 0x37
        /*0002*/ 	.short	(.L_7 - .L_6)
.L_6:
        /*0004*/ 	.word	0x00000082


	//----- nvinfo : EIATTR_KPARAM_INFO
	.align		4
.L_7:
        /*0008*/ 	.byte	0x04, 0x17
        /*000a*/ 	.short	(.L_9 - .L_8)
.L_8:
        /*000c*/ 	.word	0x00000000
        /*0010*/ 	.short	0x0003
        /*0012*/ 	.short	0x0018
        /*0014*/ 	.byte	0x00, 0xf0, 0x11, 0x00


	//----- nvinfo : EIATTR_KPARAM_INFO
	.align		4
.L_9:
        /*0018*/ 	.byte	0x04, 0x17
        /*001a*/ 	.short	(.L_11 - .L_10)
.L_10:
        /*001c*/ 	.word	0x00000000
        /*0020*/ 	.short	0x0002
        /*0022*/ 	.short	0x0010
        /*0024*/ 	.byte	0x00, 0xf5, 0x21, 0x00


	//----- nvinfo : EIATTR_KPARAM_INFO
	.align		4
.L_11:
        /*0028*/ 	.byte	0x04, 0x17
        /*002a*/ 	.short	(.L_13 - .L_12)
.L_12:
        /*002c*/ 	.word	0x00000000
        /*0030*/ 	.short	0x0001
        /*0032*/ 	.short	0x0008
        /*0034*/ 	.byte	0x00, 0xf5, 0x21, 0x00


	//----- nvinfo : EIATTR_KPARAM_INFO
	.align		4
.L_13:
        /*0038*/ 	.byte	0x04, 0x17
        /*003a*/ 	.short	(.L_15 - .L_14)
.L_14:
        /*003c*/ 	.word	0x00000000
        /*0040*/ 	.short	0x0000
        /*0042*/ 	.short	0x0000
        /*0044*/ 	.byte	0x00, 0xf5, 0x21, 0x00


	//----- nvinfo : EIATTR_SPARSE_MMA_MASK
	.align		4
.L_15:
        /*0048*/ 	.byte	0x03, 0x50
        /*004a*/ 	.short	0x0000


	//----- nvinfo : EIATTR_MAXREG_COUNT
	.align		4
        /*004c*/ 	.byte	0x03, 0x1b
        /*004e*/ 	.short	0x00ff


	//----- nvinfo : EIATTR_NUM_BARRIERS
	.align		4
        /*0050*/ 	.byte	0x02, 0x4c
        /*0052*/ 	.byte	0x01
	.zero		1


	//----- nvinfo : EIATTR_MERCURY_ISA_VERSION
	.align		4
        /*0054*/ 	.byte	0x03, 0x5f
        /*0056*/ 	.short	0x0101


	//----- nvinfo : EIATTR_VRC_CTA_INIT_COUNT
	.align		4
        /*0058*/ 	.byte	0x02, 0x4a
	.zero		1
	.zero		1


	//----- nvinfo : EIATTR_EXIT_INSTR_OFFSETS
	.align		4
        /*005c*/ 	.byte	0x04, 0x1c
        /*005e*/ 	.short	(.L_17 - .L_16)


	//   ....[0]....
.L_16:
        /*0060*/ 	.word	0x00000420


	//   ....[1]....
        /*0064*/ 	.word	0x000004a0


	//----- nvinfo : EIATTR_CRS_STACK_SIZE
	.align		4
.L_17:
        /*0068*/ 	.byte	0x04, 0x1e
        /*006a*/ 	.short	(.L_19 - .L_18)
.L_18:
        /*006c*/ 	.word	0x00000000


	//----- nvinfo : EIATTR_CBANK_PARAM_SIZE
	.align		4
.L_19:
        /*0070*/ 	.byte	0x03, 0x19
        /*0072*/ 	.short	0x001c


	//----- nvinfo : EIATTR_PARAM_CBANK
	.align		4
        /*0074*/ 	.byte	0x04, 0x0a
        /*0076*/ 	.short	(.L_21 - .L_20)
	.align		4
.L_20:
        /*0078*/ 	.word	index@(.nv.constant0._Z10DotProductPfS_S_i)
        /*007c*/ 	.short	0x0380
        /*007e*/ 	.short	0x001c


	//----- nvinfo : EIATTR_SW_WAR
	.align		4
.L_21:
        /*0080*/ 	.byte	0x04, 0x36
        /*0082*/ 	.short	(.L_23 - .L_22)
.L_22:
        /*0084*/ 	.word	0x00000008
.L_23:


//--------------------- .nv.callgraph             --------------------------
	.section	.nv.callgraph,"",@"SHT_CUDA_CALLGRAPH"
	.align	4
	.sectionentsize	8
	.align		4
        /*0000*/ 	.word	0x00000000
	.align		4
        /*0004*/ 	.word	0xffffffff
	.align		4
        /*0008*/ 	.word	0x00000000
	.align		4
        /*000c*/ 	.word	0xfffffffe
	.align		4
        /*0010*/ 	.word	0x00000000
	.align		4
        /*0014*/ 	.word	0xfffffffd
	.align		4
        /*0018*/ 	.word	0x00000000
	.align		4
        /*001c*/ 	.word	0xfffffffc


//--------------------- .text._Z10DotProductPfS_S_i --------------------------
	.section	.text._Z10DotProductPfS_S_i,"ax",@progbits
	.align	128
        .global         _Z10DotProductPfS_S_i
        .type           _Z10DotProductPfS_S_i,@function
        .size           _Z10DotProductPfS_S_i,(.L_x_7 - _Z10DotProductPfS_S_i)
        .other          _Z10DotProductPfS_S_i,@"STO_CUDA_ENTRY STV_DEFAULT"
_Z10DotProductPfS_S_i:
.text._Z10DotProductPfS_S_i:
[----:B------:R-:W-:Y:S01]  /*0000*/  LDC R1, c[0x0][0x37c] ;  /* 0x0000df00ff017b82 */ /* 0x000fe20000000800 */
[----:B------:R-:W0:Y:S01]  /*0010*/  S2R R5, SR_TID.X ;  /* 0x0000000000057919 */ /* 0x000e220000002100 */
[----:B------:R-:W1:Y:S01]  /*0020*/  LDCU UR4, c[0x0][0x360] ;  /* 0x00006c00ff0477ac */ /* 0x000e620008000800 */
[----:B------:R-:W-:Y:S01]  /*0030*/  BSSY.RECONVERGENT B0, `(.L_x_0) ;  /* 0x0000017000007945 */ /* 0x000fe20003800200 */
[----:B------:R-:W-:Y:S01]  /*0040*/  IMAD.MOV.U32 R4, RZ, RZ, RZ ;  /* 0x000000ffff047224 */ /* 0x000fe200078e00ff */
[----:B------:R-:W0:Y:S01]  /*0050*/  S2R R0, SR_CTAID.X ;  /* 0x0000000000007919 */ /* 0x000e220000002500 */
[----:B------:R-:W2:Y:S01]  /*0060*/  LDCU UR5, c[0x0][0x398] ;  /* 0x00007300ff0577ac */ /* 0x000ea20008000800 */
[----:B------:R-:W3:Y:S01]  /*0070*/  LDCU.64 UR6, c[0x0][0x358] ;  /* 0x00006b00ff0677ac */ /* 0x000ee20008000a00 */
[----:B-1----:R-:W-:Y:S02]  /*0080*/  IMAD.U32 R2, RZ, RZ, UR4 ;  /* 0x00000004ff027e24 */ /* 0x002fe4000f8e00ff */
[----:B0-----:R-:W-:-:S05]  /*0090*/  IMAD R3, R0, UR4, R5 ;  /* 0x0000000400037c24 */ /* 0x001fca000f8e0205 */
[----:B--2---:R-:W-:-:S13]  /*00a0*/  ISETP.GE.AND P0, PT, R3, UR5, PT ;  /* 0x0000000503007c0c */ /* 0x004fda000bf06270 */
[----:B---3--:R-:W-:Y:S05]  /*00b0*/  @P0 BRA `(.L_x_1) ;  /* 0x0000000000380947 */ /* 0x008fea0003800000 */
[----:B------:R-:W0:Y:S01]  /*00c0*/  LDC.64 R10, c[0x0][0x380] ;  /* 0x0000e000ff0a7b82 */ /* 0x000e220000000a00 */
[----:B------:R-:W1:Y:S01]  /*00d0*/  LDCU UR4, c[0x0][0x370] ;  /* 0x00006e00ff0477ac */ /* 0x000e620008000800 */
[----:B------:R-:W-:Y:S02]  /*00e0*/  HFMA2 R4, -RZ, RZ, 0, 0 ;  /* 0x00000000ff047431 */ /* 0x000fe400000001ff */
[----:B------:R-:W-:-:S04]  /*00f0*/  IMAD.MOV.U32 R15, RZ, RZ, R3 ;  /* 0x000000ffff0f7224 */ /* 0x000fc800078e0003 */
[----:B------:R-:W2:Y:S01]  /*0100*/  LDC.64 R12, c[0x0][0x388] ;  /* 0x0000e200ff0c7b82 */ /* 0x000ea20000000a00 */
[----:B-1----:R-:W-:-:S07]  /*0110*/  IMAD R14, R2, UR4, RZ ;  /* 0x00000004020e7c24 */ /* 0x002fce000f8e02ff */
.L_x_2:
[----:B0-----:R-:W-:-:S04]  /*0120*/  IMAD.WIDE R6, R15, 0x4, R10 ;  /* 0x000000040f067825 */ /* 0x001fc800078e020a */
[----:B--2---:R-:W-:Y:S02]  /*0130*/  IMAD.WIDE R8, R15, 0x4, R12 ;  /* 0x000000040f087825 */ /* 0x004fe400078e020c */
[----:B------:R-:W2:Y:S04]  /*0140*/  LDG.E R7, desc[UR6][R6.64] ;  /* 0x0000000606077981 */ /* 0x000ea8000c1e1900 */
[----:B------:R-:W2:Y:S01]  /*0150*/  LDG.E R8, desc[UR6][R8.64] ;  /* 0x0000000608087981 */ /* 0x000ea2000c1e1900 */
[----:B------:R-:W-:-:S04]  /*0160*/  IADD3 R15, PT, PT, R14, R15, RZ ;  /* 0x0000000f0e0f7210 */ /* 0x000fc80007ffe0ff */
[----:B------:R-:W-:Y:S01]  /*0170*/  ISETP.GE.AND P0, PT, R15, UR5, PT ;  /* 0x000000050f007c0c */ /* 0x000fe2000bf06270 */
[----:B--2---:R-:W-:-:S12]  /*0180*/  FFMA R4, R7, R8, R4 ;  /* 0x0000000807047223 */ /* 0x004fd80000000004 */
[----:B------:R-:W-:Y:S05]  /*0190*/  @!P0 BRA `(.L_x_2) ;  /* 0xfffffffc00e08947 */ /* 0x000fea000383ffff */
.L_x_1:
[----:B------:R-:W-:Y:S05]  /*01a0*/  BSYNC.RECONVERGENT B0 ;  /* 0x0000000000007941 */ /* 0x000fea0003800200 */
.L_x_0:
[----:B------:R-:W0:Y:S01]  /*01b0*/  S2UR UR5, SR_CgaCtaId ;  /* 0x00000000000579c3 */ /* 0x000e220000008800 */
[----:B------:R-:W-:Y:S01]  /*01c0*/  UMOV UR4, 0x400 ;  /* 0x0000040000047882 */ /* 0x000fe20000000000 */
[----:B------:R-:W1:Y:S01]  /*01d0*/  LDCU UR8, c[0x0][0x398] ;  /* 0x00007300ff0877ac */ /* 0x000e620008000800 */
[----:B0-----:R-:W-:-:S06]  /*01e0*/  ULEA UR4, UR5, UR4, 0x18 ;  /* 0x0000000405047291 */ /* 0x001fcc000f8ec0ff */
[----:B------:R-:W-:-:S05]  /*01f0*/  IMAD.U32 R6, RZ, RZ, UR4 ;  /* 0x00000004ff067e24 */ /* 0x000fca000f8e00ff */
[----:B------:R-:W-:-:S05]  /*0200*/  LEA R7, R5, R6, 0x2 ;  /* 0x0000000605077211 */ /* 0x000fca00078e10ff */
[----:B-1----:R0:W-:Y:S02]  /*0210*/  STS [R7], R4 ;  /* 0x0000000407007388 */ /* 0x0021e40000000800 */
.L_x_5:
[--C-:B------:R-:W-:Y:S01]  /*0220*/  IMAD.MOV.U32 R10, RZ, RZ, R2.reuse ;  /* 0x000000ffff0a7224 */ /* 0x100fe200078e0002 */
[----:B------:R-:W-:Y:S01]  /*0230*/  SHF.R.U32.HI R2, RZ, 0x1, R2 ;  /* 0x00000001ff027819 */ /* 0x000fe20000011602 */
[----:B------:R-:W-:Y:S03]  /*0240*/  BAR.SYNC.DEFER_BLOCKING 0x0 ;  /* 0x0000000000007b1d */ /* 0x000fe60000010000 */
[----:B0-----:R-:W-:Y:S02]  /*0250*/  IADD3 R4, PT, PT, R3, R2, RZ ;  /* 0x0000000203047210 */ /* 0x001fe40007ffe0ff */
[----:B------:R-:W-:Y:S01]  /*0260*/  ISETP.GT.U32.AND P1, PT, R10, 0x1, PT ;  /* 0x000000010a00780c */ /* 0x000fe20003f24070 */
[----:B------:R-:W-:Y:S01]  /*0270*/  BSSY.RECONVERGENT B0, `(.L_x_3) ;  /* 0x0000018000007945 */ /* 0x000fe20003800200 */
[----:B------:R-:W-:-:S04]  /*0280*/  ISETP.GE.AND P0, PT, R4, UR8, PT ;  /* 0x0000000804007c0c */ /* 0x000fc8000bf06270 */
[----:B------:R-:W-:-:S13]  /*0290*/  ISETP.GE.U32.OR P0, PT, R5, R2, P0 ;  /* 0x000000020500720c */ /* 0x000fda0000706470 */
[----:B------:R-:W-:Y:S05]  /*02a0*/  @P0 BRA `(.L_x_4) ;  /* 0x0000000000500947 */ /* 0x000fea0003800000 */
[----:B------:R-:W-:Y:S01]  /*02b0*/  IMAD R4, R2, 0x4, R7 ;  /* 0x0000000402047824 */ /* 0x000fe200078e0207 */
[----:B------:R-:W-:Y:S05]  /*02c0*/  LDS R9, [R7] ;  /* 0x0000000007097984 */ /* 0x000fea0000000800 */
[----:B------:R-:W0:Y:S02]  /*02d0*/  LDS R4, [R4] ;  /* 0x0000000004047984 */ /* 0x000e240000000800 */
[----:B0-----:R-:W-:Y:S01]  /*02e0*/  FADD R8, R4, R9 ;  /* 0x0000000904087221 */ /* 0x001fe20000000000 */
[----:B------:R-:W-:-:S04]  /*02f0*/  LOP3.LUT R9, R10, 0x1, RZ, 0xc0, !PT ;  /* 0x000000010a097812 */ /* 0x000fc800078ec0ff */
[----:B------:R0:W-:Y:S01]  /*0300*/  STS [R7], R8 ;  /* 0x0000000807007388 */ /* 0x0001e20000000800 */
[----:B------:R-:W-:-:S04]  /*0310*/  ISETP.NE.U32.AND P0, PT, R9, 0x1, PT ;  /* 0x000000010900780c */ /* 0x000fc80003f05070 */
[----:B------:R-:W-:-:S13]  /*0320*/  ISETP.NE.OR P0, PT, R5, RZ, P0 ;  /* 0x000000ff0500720c */ /* 0x000fda0000705670 */
[----:B0-----:R-:W-:Y:S05]  /*0330*/  @P0 BRA `(.L_x_4) ;  /* 0x00000000002c0947 */ /* 0x001fea0003800000 */
[----:B------:R-:W0:Y:S01]  /*0340*/  S2UR UR5, SR_CgaCtaId ;  /* 0x00000000000579c3 */ /* 0x000e220000008800 */
[----:B------:R-:W-:Y:S01]  /*0350*/  SHF.L.U32 R4, R10, 0x2, RZ ;  /* 0x000000020a047819 */ /* 0x000fe200000006ff */
[----:B------:R-:W-:-:S03]  /*0360*/  UMOV UR4, 0x400 ;  /* 0x0000040000047882 */ /* 0x000fc60000000000 */
[----:B------:R-:W-:-:S05]  /*0370*/  LOP3.LUT R9, R4, 0x1ff8, RZ, 0xc0, !PT ;  /* 0x00001ff804097812 */ /* 0x000fca00078ec0ff */
[----:B------:R-:W-:-:S06]  /*0380*/  IMAD.IADD R9, R6, 0x1, R9 ;  /* 0x0000000106097824 */ /* 0x000fcc00078e0209 */
[----:B------:R-:W-:Y:S01]  /*0390*/  LDS R9, [R9] ;  /* 0x0000000009097984 */ /* 0x000fe20000000800 */
[----:B0-----:R-:W-:-:S06]  /*03a0*/  ULEA UR4, UR5, UR4, 0x18 ;  /* 0x0000000405047291 */ /* 0x001fcc000f8ec0ff */
[----:B------:R-:W-:-:S05]  /*03b0*/  MOV R6, UR4 ;  /* 0x0000000400067c02 */ /* 0x000fca0008000f00 */
[----:B------:R-:W0:Y:S02]  /*03c0*/  LDS R4, [R6] ;  /* 0x0000000006047984 */ /* 0x000e240000000800 */
[----:B0-----:R-:W-:-:S05]  /*03d0*/  FADD R11, R9, R4 ;  /* 0x00000004090b7221 */ /* 0x001fca0000000000 */
[----:B------:R0:W-:Y:S02]  /*03e0*/  STS [R6], R11 ;  /* 0x0000000b06007388 */ /* 0x0001e40000000800 */
.L_x_4:
[----:B------:R-:W-:Y:S05]  /*03f0*/  BSYNC.RECONVERGENT B0 ;  /* 0x0000000000007941 */ /* 0x000fea0003800200 */
.L_x_3:
[----:B------:R-:W-:Y:S05]  /*0400*/  @P1 BRA `(.L_x_5) ;  /* 0xfffffffc00841947 */ /* 0x000fea000383ffff */
[----:B------:R-:W-:-:S13]  /*0410*/  ISETP.NE.AND P0, PT, R5, RZ, PT ;  /* 0x000000ff0500720c */ /* 0x000fda0003f05270 */
[----:B------:R-:W-:Y:S05]  /*0420*/  @P0 EXIT ;  /* 0x000000000000094d */ /* 0x000fea0003800000 */
[----:B------:R-:W1:Y:S01]  /*0430*/  S2UR UR5, SR_CgaCtaId ;  /* 0x00000000000579c3 */ /* 0x000e620000008800 */
[----:B------:R-:W-:-:S07]  /*0440*/  UMOV UR4, 0x400 ;  /* 0x0000040000047882 */ /* 0x000fce0000000000 */
[----:B------:R-:W2:Y:S01]  /*0450*/  LDC.64 R2, c[0x0][0x390] ;  /* 0x0000e400ff027b82 */ /* 0x000ea20000000a00 */
[----:B-1----:R-:W-:Y:S01]  /*0460*/  ULEA UR4, UR5, UR4, 0x18 ;  /* 0x0000000405047291 */ /* 0x002fe2000f8ec0ff */
[----:B--2---:R-:W-:-:S08]  /*0470*/  IMAD.WIDE.U32 R2, R0, 0x4, R2 ;  /* 0x0000000400027825 */ /* 0x004fd000078e0002 */
[----:B------:R-:W1:Y:S04]  /*0480*/  LDS R5, [UR4] ;  /* 0x00000004ff057984 */ /* 0x000e680008000800 */
[----:B-1----:R-:W-:Y:S01]  /*0490*/  STG.E desc[UR6][R2.64], R5 ;  /* 0x0000000502007986 */ /* 0x002fe2000c101906 */
[----:B------:R-:W-:Y:S05]  /*04a0*/  EXIT ;  /* 0x000000000000794d */ /* 0x000fea0003800000 */
.L_x_6:
[----:B------:R-:W-:-:S00]  /*04b0*/  BRA `(.L_x_6) ;  /* 0xfffffffc00fc7947 */ /* 0x000fc0000383ffff */
[----:B------:R-:W-:-:S00]  /*04c0*/  NOP ;  /* 0x0000000000007918 */ /* 0x000fc00000000000 */
        /* <DEDUP_REMOVED lines=11> */
.L_x_7:


//--------------------- .nv.shared._Z10DotProductPfS_S_i --------------------------
	.section	.nv.shared._Z10DotProductPfS_S_i,"aw",@nobits
	.sectionflags	@""
	.align	4
.nv.shared._Z10DotProductPfS_S_i:
	.zero		5120


//--------------------- .nv.shared.reserved.0     --------------------------
	.section	.nv.shared.reserved.0,"aw",@nobits
	.weak		__nv_reservedSMEM_offset_0_alias
	.size		__nv_reservedSMEM_offset_0_alias, 0, 64
	.other		__nv_reservedSMEM_offset_0_alias,@"STO_CUDA_RESERVED_SHARED STV_DEFAULT"
__nv_reservedSMEM_offset_0_alias:
	.zero		0
	.zero		64


//--------------------- .nv.constant0._Z10DotProductPfS_S_i --------------------------
	.section	.nv.constant0._Z10DotProductPfS_S_i,"a",@progbits
	.sectionflags	@""
	.align	4
.nv.constant0._Z10DotProductPfS_S_i:
	.zero		924


//--------------------- SYMBOLS --------------------------

	.type		.nv.reservedSmem.offset0,@object
	.size		.nv.reservedSmem.offset0,0x4
	.type		.nv.reservedSmem.cap,@object
	.size		.nv.reservedSmem.cap,0x4
